//
// Generated by NVIDIA NVVM Compiler
//
// Compiler Build ID: CL-36424714
// Cuda compilation tools, release 13.0, V13.0.88
// Based on NVVM 20.0.0
//

.version 9.0
.target sm_100
.address_size 64

	// .globl	_Z12printThreadsv
.extern .func  (.param .b32 func_retval0) vprintf
(
	.param .b64 vprintf_param_0,
	.param .b64 vprintf_param_1
)
;
.global .align 1 .b8 $str[56] = {79, 118, 101, 114, 97, 108, 108, 32, 84, 104, 114, 101, 97, 100, 58, 32, 37, 100, 32, 46, 46, 46, 32, 66, 108, 111, 99, 107, 58, 32, 37, 100, 44, 32, 87, 97, 114, 112, 58, 32, 37, 100, 44, 32, 84, 104, 114, 101, 97, 100, 58, 32, 37, 100, 10};

.visible .entry _Z12printThreadsv()
{
	.local .align 16 .b8 	__local_depot0[16];
	.reg .b64 	%SP;
	.reg .b64 	%SPL;
	.reg .b32 	%r<8>;
	.reg .b64 	%rd<5>;

	mov.u64 	%SPL, __local_depot0;
	cvta.local.u64 	%SP, %SPL;
	add.u64 	%rd1, %SP, 0;
	add.u64 	%rd2, %SPL, 0;
	mov.u32 	%r1, %ctaid.x;
	mov.u32 	%r2, %ntid.x;
	mov.u32 	%r3, %tid.x;
	mad.lo.s32 	%r4, %r1, %r2, %r3;
	shr.u32 	%r5, %r3, 5;
	st.local.v4.u32 	[%rd2], {%r4, %r1, %r5, %r3};
	mov.u64 	%rd3, $str;
	cvta.global.u64 	%rd4, %rd3;
	{ // callseq 0, 0
	.param .b64 param0;
	st.param.b64 	[param0], %rd4;
	.param .b64 param1;
	st.param.b64 	[param1], %rd1;
	.param .b32 retval0;
	call.uni (retval0), 
	vprintf, 
	(
	param0, 
	param1
	);
	ld.param.b32 	%r6, [retval0];
	} // callseq 0
	ret;

}


// ===== COMPILED SASS (sm_100) =====

	.target	sm_100

	.elftype	@"ET_EXEC"


//--------------------- .note.nv.tkinfo           --------------------------
	.section	.note.nv.tkinfo,"",@"SHT_NOTE"
	.sectionflags	@"SHF_NOTE_NV_TKINFO"
	.tkinfo
        /*0018*/ 	.word	0x00000002
        /*0030*/ 	.string	""
        /*0030*/ 	.string	"ptxas"
        /*0030*/ 	.string	"Cuda compilation tools, release 13.0, V13.0.88"
        /*0030*/ 	.string	"Build cuda_13.0.r13.0/compiler.36424714_0"
        /*0030*/ 	.string	"-arch sm_100 -m 64 "



//--------------------- .note.nv.cuinfo           --------------------------
	.section	.note.nv.cuinfo,"",@"SHT_NOTE"
	.sectionflags	@"SHF_NOTE_NV_CUINFO"
        /*0018*/ 	.short	0x0002
        /*001a*/ 	.short	0x0064
        /*001c*/ 	.short	0x0082
	.zero		2


//--------------------- .nv.info                  --------------------------
	.section	.nv.info,"",@"SHT_CUDA_INFO"
	.align	4


	//----- nvinfo : EIATTR_REGCOUNT
	.align		4
        /*0000*/ 	.byte	0x04, 0x2f
        /*0002*/ 	.short	(.L_2 - .L_1)
	.align		4
.L_1:
        /*0004*/ 	.word	index@(_Z12printThreadsv)
        /*0008*/ 	.word	0x00000018


	//----- nvinfo : EIATTR_FRAME_SIZE
	.align		4
.L_2:
        /*000c*/ 	.byte	0x04, 0x11
        /*000e*/ 	.short	(.L_4 - .L_3)
	.align		4
.L_3:
        /*0010*/ 	.word	index@(_Z12printThreadsv)
        /*0014*/ 	.word	0x00000010


	//----- nvinfo : EIATTR_MIN_STACK_SIZE
	.align		4
.L_4:
        /*0018*/ 	.byte	0x04, 0x12
        /*001a*/ 	.short	(.L_6 - .L_5)
	.align		4
.L_5:
        /*001c*/ 	.word	index@(_Z12printThreadsv)
        /*0020*/ 	.word	0x00000010
.L_6:


//--------------------- .nv.compat                --------------------------
	.section	.nv.compat,"",@"SHT_CUDA_COMPAT_INFO"
	.align	4
        /*0000*/ 	.byte	0x02, 0x09, 0x00, 0x00, 0x02, 0x02, 0x01, 0x00, 0x02, 0x05, 0x05, 0x00, 0x03, 0x07, 0x01, 0x01
        /*0010*/ 	.byte	0x02, 0x03, 0x00, 0x00, 0x02, 0x06, 0x01, 0x00, 0x04, 0x0b, 0x08, 0x00, 0x09, 0x00, 0x00, 0x00
        /*0020*/ 	.byte	0x00, 0x00, 0x00, 0x00


//--------------------- .nv.info._Z12printThreadsv --------------------------
	.section	.nv.info._Z12printThreadsv,"",@"SHT_CUDA_INFO"
	.sectionflags	@""
	.align	4


	//----- nvinfo : EIATTR_CUDA_API_VERSION
	.align		4
        /*0000*/ 	.byte	0x04, 0x37
        /*0002*/ 	.short	(.L_8 - .L_7)
.L_7:
        /*0004*/ 	.word	0x00000082


	//----- nvinfo : EIATTR_SPARSE_MMA_MASK
	.align		4
.L_8:
        /*0008*/ 	.byte	0x03, 0x50
        /*000a*/ 	.short	0x0000


	//----- nvinfo : EIATTR_MAXREG_COUNT
	.align		4
        /*000c*/ 	.byte	0x03, 0x1b
        /*000e*/ 	.short	0x00ff


	//----- nvinfo : EIATTR_EXTERNS
	.align		4
        /*0010*/ 	.byte	0x04, 0x0f
        /*0012*/ 	.short	(.L_10 - .L_9)


	//   ....[0]....
	.align		4
.L_9:
        /*0014*/ 	.word	index@(vprintf)


	//----- nvinfo : EIATTR_MERCURY_ISA_VERSION
	.align		4
.L_10:
        /*0018*/ 	.byte	0x03, 0x5f
        /*001a*/ 	.short	0x0101


	//----- nvinfo : EIATTR_VRC_CTA_INIT_COUNT
	.align		4
        /*001c*/ 	.byte	0x02, 0x4a
	.zero		1
	.zero		1


	//----- nvinfo : EIATTR_SYSCALL_OFFSETS
	.align		4
        /*0020*/ 	.byte	0x04, 0x46
        /*0022*/ 	.short	(.L_12 - .L_11)


	//   ....[0]....
.L_11:
        /*0024*/ 	.word	0x00000120


	//----- nvinfo : EIATTR_EXIT_INSTR_OFFSETS
	.align		4
.L_12:
        /*0028*/ 	.byte	0x04, 0x1c
        /*002a*/ 	.short	(.L_14 - .L_13)


	//   ....[0]....
.L_13:
        /*002c*/ 	.word	0x00000130


	//----- nvinfo : EIATTR_SW_WAR
	.align		4
.L_14:
        /*0030*/ 	.byte	0x04, 0x36
        /*0032*/ 	.short	(.L_16 - .L_15)
.L_15:
        /*0034*/ 	.word	0x00000008
.L_16:


//--------------------- .nv.callgraph             --------------------------
	.section	.nv.callgraph,"",@"SHT_CUDA_CALLGRAPH"
	.align	4
	.sectionentsize	8
	.align		4
        /*0000*/ 	.word	0x00000000
	.align		4
        /*0004*/ 	.word	0xffffffff
	.align		4
        /*0008*/ 	.word	index@(_Z12printThreadsv)
	.align		4
        /*000c*/ 	.word	index@(vprintf)
	.align		4
        /*0010*/ 	.word	0x00000000
	.align		4
        /*0014*/ 	.word	0xfffffffe
	.align		4
        /*0018*/ 	.word	0x00000000
	.align		4
        /*001c*/ 	.word	0xfffffffd
	.align		4
        /*0020*/ 	.word	0x00000000
	.align		4
        /*0024*/ 	.word	0xfffffffc


//--------------------- .nv.constant4             --------------------------
	.section	.nv.constant4,"a",@progbits
	.align	8
	.align		8
.nv.constant4:
        /*0000*/ 	.dword	vprintf
	.align		8
        /*0008*/ 	.dword	$str


//--------------------- .text._Z12printThreadsv   --------------------------
	.section	.text._Z12printThreadsv,"ax",@progbits
	.align	128
        .global         _Z12printThreadsv
        .type           _Z12printThreadsv,@function
        .size           _Z12printThreadsv,(.L_x_2 - _Z12printThreadsv)
        .other          _Z12printThreadsv,@"STO_CUDA_ENTRY STV_DEFAULT"
_Z12printThreadsv:
.text._Z12printThreadsv:
[----:B------:R-:W0:Y:S01]  /*0000*/  LDC R1, c[0x0][0x37c] ;  /* 0x0000df00ff017b82 */ /* 0x000e220000000800 */
[----:B------:R-:W1:Y:S01]  /*0010*/  S2R R11, SR_TID.X ;  /* 0x00000000000b7919 */ /* 0x000e620000002100 */
[----:B------:R-:W2:Y:S01]  /*0020*/  LDCU UR5, c[0x0][0x2fc] ;  /* 0x00005f80ff0577ac */ /* 0x000ea20008000800 */
[----:B0-----:R-:W-:Y:S01]  /*0030*/  VIADD R1, R1, 0xfffffff0 ;  /* 0xfffffff001017836 */ /* 0x001fe20000000000 */
[----:B------:R-:W-:Y:S01]  /*0040*/  MOV R0, 0x0 ;  /* 0x0000000000007802 */ /* 0x000fe20000000f00 */
[----:B------:R-:W0:Y:S01]  /*0050*/  S2R R9, SR_CTAID.X ;  /* 0x0000000000097919 */ /* 0x000e220000002500 */
[----:B------:R-:W0:Y:S02]  /*0060*/  LDCU UR6, c[0x0][0x360] ;  /* 0x00006c00ff0677ac */ /* 0x000e240008000800 */
[----:B------:R3:W4:Y:S01]  /*0070*/  LDC.64 R2, c[0x4][R0] ;  /* 0x0100000000027b82 */ /* 0x0007220000000a00 */
[----:B------:R-:W5:Y:S02]  /*0080*/  LDCU UR4, c[0x0][0x2f8] ;  /* 0x00005f00ff0477ac */ /* 0x000f640008000800 */
[----:B-----5:R-:W-:-:S02]  /*0090*/  IADD3 R6, P0, PT, R1, UR4, RZ ;  /* 0x0000000401067c10 */ /* 0x020fc4000ff1e0ff */
[----:B-1----:R-:W-:-:S03]  /*00a0*/  SHF.R.U32.HI R10, RZ, 0x5, R11 ;  /* 0x00000005ff0a7819 */ /* 0x002fc6000001160b */
[----:B--2---:R-:W-:Y:S02]  /*00b0*/  IMAD.X R7, RZ, RZ, UR5, P0 ;  /* 0x00000005ff077e24 */ /* 0x004fe400080e06ff */
[----:B0-----:R-:W-:Y:S01]  /*00c0*/  IMAD R8, R9, UR6, R11 ;  /* 0x0000000609087c24 */ /* 0x001fe2000f8e020b */
[----:B------:R-:W0:Y:S04]  /*00d0*/  LDCU.64 UR6, c[0x4][0x8] ;  /* 0x01000100ff0677ac */ /* 0x000e280008000a00 */
[----:B------:R3:W-:Y:S01]  /*00e0*/  STL.128 [R1], R8 ;  /* 0x0000000801007387 */ /* 0x0007e20000100c00 */
[----:B0-----:R-:W-:Y:S01]  /*00f0*/  IMAD.U32 R4, RZ, RZ, UR6 ;  /* 0x00000006ff047e24 */ /* 0x001fe2000f8e00ff */
[----:B----4-:R-:W-:-:S07]  /*0100*/  MOV R5, UR7 ;  /* 0x0000000700057c02 */ /* 0x010fce0008000f00 */
[----:B------:R-:W-:-:S07]  /*0110*/  LEPC R20, `(.L_x_0) ;  /* 0x000000001014794e */ /* 0x000fce0000000000 */
[----:B---3--:R-:W-:Y:S05]  /*0120*/  CALL.ABS.NOINC R2 ;  /* 0x0000000002007343 */ /* 0x008fea0003c00000 */
.L_x_0:
[----:B------:R-:W-:Y:S05]  /*0130*/  EXIT ;  /* 0x000000000000794d */ /* 0x000fea0003800000 */
.L_x_1:
[----:B------:R-:W-:-:S00]  /*0140*/  BRA `(.L_x_1) ;  /* 0xfffffffc00fc7947 */ /* 0x000fc0000383ffff */
[----:B------:R-:W-:-:S00]  /*0150*/  NOP ;  /* 0x0000000000007918 */ /* 0x000fc00000000000 */
        /* <DEDUP_REMOVED lines=10> */
.L_x_2:


//--------------------- .nv.global.init           --------------------------
	.section	.nv.global.init,"aw",@progbits
.nv.global.init:
	.type		$str,@object
	.size		$str,(.L_0 - $str)
$str:
        /*0000*/ 	.byte	0x4f, 0x76, 0x65, 0x72, 0x61, 0x6c, 0x6c, 0x20, 0x54, 0x68, 0x72, 0x65, 0x61, 0x64, 0x3a, 0x20
        /*0010*/ 	.byte	0x25, 0x64, 0x20, 0x2e, 0x2e, 0x2e, 0x20, 0x42, 0x6c, 0x6f, 0x63, 0x6b, 0x3a, 0x20, 0x25, 0x64
        /*0020*/ 	.byte	0x2c, 0x20, 0x57, 0x61, 0x72, 0x70, 0x3a, 0x20, 0x25, 0x64, 0x2c, 0x20, 0x54, 0x68, 0x72, 0x65
        /*0030*/ 	.byte	0x61, 0x64, 0x3a, 0x20, 0x25, 0x64, 0x0a, 0x00
.L_0:


//--------------------- .nv.shared.reserved.0     --------------------------
	.section	.nv.shared.reserved.0,"aw",@nobits
	.weak		__nv_reservedSMEM_offset_0_alias
	.size		__nv_reservedSMEM_offset_0_alias, 0, 64
	.other		__nv_reservedSMEM_offset_0_alias,@"STO_CUDA_RESERVED_SHARED STV_DEFAULT"
__nv_reservedSMEM_offset_0_alias:
	.zero		0
	.zero		64


//--------------------- .nv.constant0._Z12printThreadsv --------------------------
	.section	.nv.constant0._Z12printThreadsv,"a",@progbits
	.sectionflags	@""
	.align	4
.nv.constant0._Z12printThreadsv:
	.zero		896


//--------------------- SYMBOLS --------------------------

	.type		.nv.reservedSmem.offset0,@object
	.size		.nv.reservedSmem.offset0,0x4
	.type		vprintf,@function
